	.headerflags	@"EF_CUDA_TEXMODE_UNIFIED EF_CUDA_64BIT_ADDRESS EF_CUDA_ACCELERATORS EF_CUDA_SM90 EF_CUDA_VIRTUAL_SM(EF_CUDA_SM90)"
	.elftype	@"ET_EXEC"


//--------------------- .nv.info                  --------------------------
	.section	.nv.info,"",@"SHT_CUDA_INFO"
	.align	4


	//----- nvinfo : EIATTR_REGCOUNT
	.align		4
        /*0000*/ 	.byte	0x04, 0x2f
        /*0002*/ 	.short	(.L_1 - .L_0)
	.align		4
.L_0:
        /*0004*/ 	.word	index@(triton_poi_fused_add_clamp_34)
        /*0008*/ 	.word	0x00000008


	//----- nvinfo : EIATTR_MIN_STACK_SIZE
	.align		4
.L_1:
        /*000c*/ 	.byte	0x04, 0x12
        /*000e*/ 	.short	(.L_3 - .L_2)
	.align		4
.L_2:
        /*0010*/ 	.word	index@(triton_poi_fused_add_clamp_34)
        /*0014*/ 	.word	0x00000000


	//----- nvinfo : EIATTR_FRAME_SIZE
	.align		4
.L_3:
        /*0018*/ 	.byte	0x04, 0x11
        /*001a*/ 	.short	(.L_5 - .L_4)
	.align		4
.L_4:
        /*001c*/ 	.word	index@(triton_poi_fused_add_clamp_34)
        /*0020*/ 	.word	0x00000000


	//----- nvinfo : EIATTR_MIN_STACK_SIZE
	.align		4
.L_5:
        /*0024*/ 	.byte	0x04, 0x12
        /*0026*/ 	.short	(.L_7 - .L_6)
	.align		4
.L_6:
        /*0028*/ 	.word	index@(triton_poi_fused_add_clamp_34)
        /*002c*/ 	.word	0x00000000
.L_7:


//--------------------- .nv.info.triton_poi_fused_add_clamp_34 --------------------------
	.section	.nv.info.triton_poi_fused_add_clamp_34,"",@"SHT_CUDA_INFO"
	.sectionflags	@""
	.align	4


	//----- nvinfo : EIATTR_CUDA_API_VERSION
	.align		4
        /*0000*/ 	.byte	0x04, 0x37
        /*0002*/ 	.short	(.L_9 - .L_8)
.L_8:
        /*0004*/ 	.word	0x0000007c


	//----- nvinfo : EIATTR_KPARAM_INFO
	.align		4
.L_9:
        /*0008*/ 	.byte	0x04, 0x17
        /*000a*/ 	.short	(.L_11 - .L_10)
.L_10:
        /*000c*/ 	.word	0x00000000
        /*0010*/ 	.short	0x0001
        /*0012*/ 	.short	0x0008
        /*0014*/ 	.byte	0x00, 0xf0, 0x11, 0x00


	//----- nvinfo : EIATTR_KPARAM_INFO
	.align		4
.L_11:
        /*0018*/ 	.byte	0x04, 0x17
        /*001a*/ 	.short	(.L_13 - .L_12)
.L_12:
        /*001c*/ 	.word	0x00000000
        /*0020*/ 	.short	0x0000
        /*0022*/ 	.short	0x0000
        /*0024*/ 	.byte	0x00, 0xf4, 0x21, 0x00


	//----- nvinfo : EIATTR_SPARSE_MMA_MASK
	.align		4
.L_13:
        /*0028*/ 	.byte	0x03, 0x50
        /*002a*/ 	.short	0x0000


	//----- nvinfo : EIATTR_MAXREG_COUNT
	.align		4
        /*002c*/ 	.byte	0x03, 0x1b
        /*002e*/ 	.short	0x00ff


	//----- nvinfo : EIATTR_EXIT_INSTR_OFFSETS
	.align		4
        /*0030*/ 	.byte	0x04, 0x1c
        /*0032*/ 	.short	(.L_15 - .L_14)


	//   ....[0]....
.L_14:
        /*0034*/ 	.word	0x00000120


	//   ....[1]....
        /*0038*/ 	.word	0x00000150


	//----- nvinfo : EIATTR_REQNTID
	.align		4
.L_15:
        /*003c*/ 	.byte	0x04, 0x10
        /*003e*/ 	.short	(.L_17 - .L_16)
.L_16:
        /*0040*/ 	.word	0x00000020
        /*0044*/ 	.word	0x00000001
        /*0048*/ 	.word	0x00000001


	//----- nvinfo : EIATTR_CBANK_PARAM_SIZE
	.align		4
.L_17:
        /*004c*/ 	.byte	0x03, 0x19
        /*004e*/ 	.short	0x000c


	//----- nvinfo : EIATTR_PARAM_CBANK
	.align		4
        /*0050*/ 	.byte	0x04, 0x0a
        /*0052*/ 	.short	(.L_19 - .L_18)
	.align		4
.L_18:
        /*0054*/ 	.word	index@(.nv.constant0.triton_poi_fused_add_clamp_34)
        /*0058*/ 	.short	0x0210
        /*005a*/ 	.short	0x000c


	//----- nvinfo : EIATTR_SW_WAR
	.align		4
.L_19:
        /*005c*/ 	.byte	0x04, 0x36
        /*005e*/ 	.short	(.L_21 - .L_20)
.L_20:
        /*0060*/ 	.word	0x00000008
.L_21:


//--------------------- .nv.callgraph             --------------------------
	.section	.nv.callgraph,"",@"SHT_CUDA_CALLGRAPH"
	.align	4
	.sectionentsize	8
	.align		4
        /*0000*/ 	.word	0x00000000
	.align		4
        /*0004*/ 	.word	0xffffffff
	.align		4
        /*0008*/ 	.word	0x00000000
	.align		4
        /*000c*/ 	.word	0xfffffffe
	.align		4
        /*0010*/ 	.word	0x00000000
	.align		4
        /*0014*/ 	.word	0xfffffffd
	.align		4
        /*0018*/ 	.word	0x00000000
	.align		4
        /*001c*/ 	.word	0xfffffffc


//--------------------- .text.triton_poi_fused_add_clamp_34 --------------------------
	.section	.text.triton_poi_fused_add_clamp_34,"ax",@progbits
	.align	128
        .global         triton_poi_fused_add_clamp_34
        .type           triton_poi_fused_add_clamp_34,@function
        .size           triton_poi_fused_add_clamp_34,(.L_x_1 - triton_poi_fused_add_clamp_34)
        .other          triton_poi_fused_add_clamp_34,@"STO_CUDA_ENTRY STV_DEFAULT"
triton_poi_fused_add_clamp_34:
.text.triton_poi_fused_add_clamp_34:
[----:B------:R-:W0:Y:S02]  /*0000*/  LDC R1, c[0x0][0x28] ;  /* 0x00000a00ff017b82 */ /* 0x000e240000000800 */
[----:B------:R-:W1:Y:S01]  /*0010*/  S2R R2, SR_TID.X ;  /* 0x0000000000027919 */ /* 0x000e620000002100 */
[----:B------:R-:W-:Y:S01]  /*0020*/  IMAD.MOV.U32 R5, RZ, RZ, 0x3f000000 ;  /* 0x3f000000ff057424 */ /* 0x000fe200078e00ff */
[----:B------:R-:W2:Y:S01]  /*0030*/  S2R R3, SR_CTAID.X ;  /* 0x0000000000037919 */ /* 0x000ea20000002500 */
[C---:B-1----:R-:W-:Y:S02]  /*0040*/  LOP3.LUT R0, R2.reuse, 0xf, RZ, 0xc0, !PT ;  /* 0x0000000f02007812 */ /* 0x042fe400078ec0ff */
[----:B------:R-:W-:-:S03]  /*0050*/  LOP3.LUT P0, RZ, R2, 0x10, RZ, 0xc0, !PT ;  /* 0x0000001002ff7812 */ /* 0x000fc6000780c0ff */
[----:B--2---:R-:W-:-:S05]  /*0060*/  IMAD R3, R3, 0x10, R0 ;  /* 0x0000001003037824 */ /* 0x004fca00078e0200 */
[----:B------:R-:W-:Y:S02]  /*0070*/  I2FP.F32.S32 R0, R3 ;  /* 0x0000000300007245 */ /* 0x000fe40000201400 */
[----:B------:R-:W-:-:S03]  /*0080*/  ISETP.LT.AND P0, PT, R3, 0x10, !P0 ;  /* 0x000000100300780c */ /* 0x000fc60004701270 */
[----:B------:R-:W-:-:S04]  /*0090*/  FADD R0, R0, 0.5 ;  /* 0x3f00000000007421 */ /* 0x000fc80000000000 */
[----:B------:R-:W-:Y:S02]  /*00a0*/  FFMA R0, R0, R5, -0.5 ;  /* 0xbf00000000007423 */ /* 0x000fe40000000005 */
[----:B------:R-:W1:Y:S03]  /*00b0*/  LDC.64 R4, c[0x0][0x210] ;  /* 0x00008400ff047b82 */ /* 0x000e660000000a00 */
[----:B------:R-:W-:-:S06]  /*00c0*/  FMNMX R0, RZ, R0, !PT ;  /* 0x00000000ff007209 */ /* 0x000fcc0007800000 */
[----:B------:R-:W2:Y:S02]  /*00d0*/  F2I.TRUNC.NTZ R0, R0 ;  /* 0x0000000000007305 */ /* 0x000ea4000020f100 */
[----:B--2---:R-:W-:Y:S01]  /*00e0*/  VIMNMX R2, R0, 0x6, PT ;  /* 0x0000000600027848 */ /* 0x004fe20003fe0100 */
[----:B-1----:R-:W-:-:S04]  /*00f0*/  IMAD.WIDE R4, R3, 0x8, R4 ;  /* 0x0000000803047825 */ /* 0x002fc800078e0204 */
[----:B------:R-:W-:-:S05]  /*0100*/  VIADD R2, R2, 0x1 ;  /* 0x0000000102027836 */ /* 0x000fca0000000000 */
[----:B------:R-:W-:Y:S01]  /*0110*/  SHF.R.S32.HI R3, RZ, 0x1f, R2 ;  /* 0x0000001fff037819 */ /* 0x000fe20000011402 */
[----:B------:R-:W-:Y:S06]  /*0120*/  @!P0 EXIT ;  /* 0x000000000000894d */ /* 0x000fec0003800000 */
[----:B------:R-:W-:Y:S02]  /*0130*/  ULDC.64 UR4, c[0x0][0x208] ;  /* 0x0000820000047ab9 */ /* 0x000fe40000000a00 */
[----:B------:R-:W-:Y:S01]  /*0140*/  STG.E.64 desc[UR4][R4.64], R2 ;  /* 0x0000000204007986 */ /* 0x000fe2000c101b04 */
[----:B------:R-:W-:Y:S05]  /*0150*/  EXIT ;  /* 0x000000000000794d */ /* 0x000fea0003800000 */
.L_x_0:
[----:B------:R-:W-:-:S00]  /*0160*/  BRA `(.L_x_0) ;  /* 0xfffffffc00fc7947 */ /* 0x000fc0000383ffff */
[----:B------:R-:W-:-:S00]  /*0170*/  NOP ;  /* 0x0000000000007918 */ /* 0x000fc00000000000 */
        /* <DEDUP_REMOVED lines=8> */
.L_x_1:


//--------------------- .nv.constant0.triton_poi_fused_add_clamp_34 --------------------------
	.section	.nv.constant0.triton_poi_fused_add_clamp_34,"a",@progbits
	.sectionflags	@""
	.align	4
.nv.constant0.triton_poi_fused_add_clamp_34:
	.zero		540
